//
// Generated by NVIDIA NVVM Compiler
//
// Compiler Build ID: CL-36424714
// Cuda compilation tools, release 13.0, V13.0.88
// Based on NVVM 20.0.0
//

.version 9.0
.target sm_100
.address_size 64

	// .globl	_Z6kernelPfS_S_ii

.visible .entry _Z6kernelPfS_S_ii(
	.param .u64 .ptr .align 1 _Z6kernelPfS_S_ii_param_0,
	.param .u64 .ptr .align 1 _Z6kernelPfS_S_ii_param_1,
	.param .u64 .ptr .align 1 _Z6kernelPfS_S_ii_param_2,
	.param .u32 _Z6kernelPfS_S_ii_param_3,
	.param .u32 _Z6kernelPfS_S_ii_param_4
)
{
	.reg .pred 	%p<25>;
	.reg .b32 	%r<43>;
	.reg .b32 	%f<96>;
	.reg .b64 	%rd<47>;

	ld.param.u64 	%rd7, [_Z6kernelPfS_S_ii_param_0];
	ld.param.u64 	%rd8, [_Z6kernelPfS_S_ii_param_1];
	ld.param.u64 	%rd6, [_Z6kernelPfS_S_ii_param_2];
	ld.param.u32 	%r29, [_Z6kernelPfS_S_ii_param_3];
	ld.param.u32 	%r28, [_Z6kernelPfS_S_ii_param_4];
	cvta.to.global.u64 	%rd1, %rd8;
	cvta.to.global.u64 	%rd2, %rd7;
	mov.u32 	%r30, %ctaid.x;
	mov.u32 	%r31, %ntid.x;
	mov.u32 	%r32, %tid.x;
	mad.lo.s32 	%r1, %r30, %r31, %r32;
	shr.u32 	%r33, %r29, 31;
	add.s32 	%r34, %r29, %r33;
	shr.s32 	%r35, %r34, 1;
	sub.s32 	%r2, %r1, %r35;
	setp.lt.s32 	%p1, %r28, 1;
	mov.f32 	%f75, 0f00000000;
	@%p1 bra 	$L__BB0_41;
	and.b32  	%r3, %r28, 7;
	setp.lt.u32 	%p2, %r28, 8;
	mov.f32 	%f75, 0f00000000;
	mov.b32 	%r41, 0;
	@%p2 bra 	$L__BB0_20;
	and.b32  	%r41, %r28, 2147483640;
	mov.f32 	%f75, 0f00000000;
	mov.b32 	%r39, 0;
$L__BB0_3:
	.pragma "nounroll";
	add.s32 	%r6, %r2, %r39;
	setp.ge.u32 	%p3, %r6, %r28;
	mul.wide.u32 	%rd9, %r39, 4;
	add.s64 	%rd3, %rd1, %rd9;
	@%p3 bra 	$L__BB0_5;
	mul.wide.u32 	%rd10, %r6, 4;
	add.s64 	%rd11, %rd2, %rd10;
	ld.global.f32 	%f42, [%rd11];
	ld.global.f32 	%f43, [%rd3];
	fma.rn.f32 	%f75, %f42, %f43, %f75;
$L__BB0_5:
	add.s32 	%r7, %r6, 1;
	setp.ge.u32 	%p4, %r7, %r28;
	@%p4 bra 	$L__BB0_7;
	mul.wide.u32 	%rd12, %r7, 4;
	add.s64 	%rd13, %rd2, %rd12;
	ld.global.f32 	%f44, [%rd13];
	ld.global.f32 	%f45, [%rd3+4];
	fma.rn.f32 	%f75, %f44, %f45, %f75;
$L__BB0_7:
	add.s32 	%r8, %r6, 2;
	setp.ge.u32 	%p5, %r8, %r28;
	@%p5 bra 	$L__BB0_9;
	mul.wide.u32 	%rd14, %r8, 4;
	add.s64 	%rd15, %rd2, %rd14;
	ld.global.f32 	%f46, [%rd15];
	ld.global.f32 	%f47, [%rd3+8];
	fma.rn.f32 	%f75, %f46, %f47, %f75;
$L__BB0_9:
	add.s32 	%r9, %r6, 3;
	setp.ge.u32 	%p6, %r9, %r28;
	@%p6 bra 	$L__BB0_11;
	mul.wide.u32 	%rd16, %r9, 4;
	add.s64 	%rd17, %rd2, %rd16;
	ld.global.f32 	%f48, [%rd17];
	ld.global.f32 	%f49, [%rd3+12];
	fma.rn.f32 	%f75, %f48, %f49, %f75;
$L__BB0_11:
	add.s32 	%r10, %r6, 4;
	setp.ge.u32 	%p7, %r10, %r28;
	@%p7 bra 	$L__BB0_13;
	mul.wide.u32 	%rd18, %r10, 4;
	add.s64 	%rd19, %rd2, %rd18;
	ld.global.f32 	%f50, [%rd19];
	ld.global.f32 	%f51, [%rd3+16];
	fma.rn.f32 	%f75, %f50, %f51, %f75;
$L__BB0_13:
	add.s32 	%r11, %r6, 5;
	setp.ge.u32 	%p8, %r11, %r28;
	@%p8 bra 	$L__BB0_15;
	mul.wide.u32 	%rd20, %r11, 4;
	add.s64 	%rd21, %rd2, %rd20;
	ld.global.f32 	%f52, [%rd21];
	ld.global.f32 	%f53, [%rd3+20];
	fma.rn.f32 	%f75, %f52, %f53, %f75;
$L__BB0_15:
	add.s32 	%r12, %r6, 6;
	setp.ge.u32 	%p9, %r12, %r28;
	@%p9 bra 	$L__BB0_17;
	mul.wide.u32 	%rd22, %r12, 4;
	add.s64 	%rd23, %rd2, %rd22;
	ld.global.f32 	%f54, [%rd23];
	ld.global.f32 	%f55, [%rd3+24];
	fma.rn.f32 	%f75, %f54, %f55, %f75;
$L__BB0_17:
	add.s32 	%r13, %r6, 7;
	setp.ge.u32 	%p10, %r13, %r28;
	@%p10 bra 	$L__BB0_19;
	mul.wide.u32 	%rd24, %r13, 4;
	add.s64 	%rd25, %rd2, %rd24;
	ld.global.f32 	%f56, [%rd25];
	ld.global.f32 	%f57, [%rd3+28];
	fma.rn.f32 	%f75, %f56, %f57, %f75;
$L__BB0_19:
	add.s32 	%r39, %r39, 8;
	setp.ne.s32 	%p11, %r39, %r41;
	@%p11 bra 	$L__BB0_3;
$L__BB0_20:
	setp.eq.s32 	%p12, %r3, 0;
	@%p12 bra 	$L__BB0_41;
	and.b32  	%r16, %r28, 3;
	setp.lt.u32 	%p13, %r3, 4;
	@%p13 bra 	$L__BB0_31;
	add.s32 	%r17, %r2, %r41;
	setp.ge.u32 	%p14, %r17, %r28;
	mul.wide.u32 	%rd26, %r41, 4;
	add.s64 	%rd4, %rd1, %rd26;
	@%p14 bra 	$L__BB0_24;
	mul.wide.u32 	%rd27, %r17, 4;
	add.s64 	%rd28, %rd2, %rd27;
	ld.global.f32 	%f59, [%rd28];
	ld.global.f32 	%f60, [%rd4];
	fma.rn.f32 	%f75, %f59, %f60, %f75;
$L__BB0_24:
	add.s32 	%r18, %r17, 1;
	setp.ge.u32 	%p15, %r18, %r28;
	@%p15 bra 	$L__BB0_26;
	mul.wide.u32 	%rd29, %r18, 4;
	add.s64 	%rd30, %rd2, %rd29;
	ld.global.f32 	%f61, [%rd30];
	ld.global.f32 	%f62, [%rd4+4];
	fma.rn.f32 	%f75, %f61, %f62, %f75;
$L__BB0_26:
	add.s32 	%r19, %r17, 2;
	setp.ge.u32 	%p16, %r19, %r28;
	@%p16 bra 	$L__BB0_28;
	mul.wide.u32 	%rd31, %r19, 4;
	add.s64 	%rd32, %rd2, %rd31;
	ld.global.f32 	%f63, [%rd32];
	ld.global.f32 	%f64, [%rd4+8];
	fma.rn.f32 	%f75, %f63, %f64, %f75;
$L__BB0_28:
	add.s32 	%r20, %r17, 3;
	setp.ge.u32 	%p17, %r20, %r28;
	@%p17 bra 	$L__BB0_30;
	mul.wide.u32 	%rd33, %r20, 4;
	add.s64 	%rd34, %rd2, %rd33;
	ld.global.f32 	%f65, [%rd34];
	ld.global.f32 	%f66, [%rd4+12];
	fma.rn.f32 	%f75, %f65, %f66, %f75;
$L__BB0_30:
	add.s32 	%r41, %r41, 4;
$L__BB0_31:
	setp.eq.s32 	%p18, %r16, 0;
	@%p18 bra 	$L__BB0_41;
	setp.eq.s32 	%p19, %r16, 1;
	@%p19 bra 	$L__BB0_38;
	add.s32 	%r23, %r2, %r41;
	setp.ge.u32 	%p20, %r23, %r28;
	mul.wide.u32 	%rd35, %r41, 4;
	add.s64 	%rd5, %rd1, %rd35;
	@%p20 bra 	$L__BB0_35;
	mul.wide.u32 	%rd36, %r23, 4;
	add.s64 	%rd37, %rd2, %rd36;
	ld.global.f32 	%f68, [%rd37];
	ld.global.f32 	%f69, [%rd5];
	fma.rn.f32 	%f75, %f68, %f69, %f75;
$L__BB0_35:
	add.s32 	%r24, %r23, 1;
	setp.ge.u32 	%p21, %r24, %r28;
	@%p21 bra 	$L__BB0_37;
	mul.wide.u32 	%rd38, %r24, 4;
	add.s64 	%rd39, %rd2, %rd38;
	ld.global.f32 	%f70, [%rd39];
	ld.global.f32 	%f71, [%rd5+4];
	fma.rn.f32 	%f75, %f70, %f71, %f75;
$L__BB0_37:
	add.s32 	%r41, %r41, 2;
$L__BB0_38:
	and.b32  	%r38, %r28, 1;
	setp.eq.b32 	%p22, %r38, 1;
	not.pred 	%p23, %p22;
	@%p23 bra 	$L__BB0_41;
	add.s32 	%r27, %r2, %r41;
	setp.ge.u32 	%p24, %r27, %r28;
	@%p24 bra 	$L__BB0_41;
	mul.wide.u32 	%rd40, %r27, 4;
	add.s64 	%rd41, %rd2, %rd40;
	ld.global.f32 	%f72, [%rd41];
	mul.wide.u32 	%rd42, %r41, 4;
	add.s64 	%rd43, %rd1, %rd42;
	ld.global.f32 	%f73, [%rd43];
	fma.rn.f32 	%f75, %f72, %f73, %f75;
$L__BB0_41:
	cvta.to.global.u64 	%rd44, %rd6;
	mul.wide.s32 	%rd45, %r1, 4;
	add.s64 	%rd46, %rd44, %rd45;
	st.global.f32 	[%rd46], %f75;
	ret;

}


// ===== COMPILED SASS (sm_100) =====

	.target	sm_100

	.elftype	@"ET_EXEC"


//--------------------- .note.nv.tkinfo           --------------------------
	.section	.note.nv.tkinfo,"",@"SHT_NOTE"
	.sectionflags	@"SHF_NOTE_NV_TKINFO"
	.tkinfo
        /*0018*/ 	.word	0x00000002
        /*0030*/ 	.string	""
        /*0030*/ 	.string	"ptxas"
        /*0030*/ 	.string	"Cuda compilation tools, release 13.0, V13.0.88"
        /*0030*/ 	.string	"Build cuda_13.0.r13.0/compiler.36424714_0"
        /*0030*/ 	.string	"-arch sm_100 -m 64 "



//--------------------- .note.nv.cuinfo           --------------------------
	.section	.note.nv.cuinfo,"",@"SHT_NOTE"
	.sectionflags	@"SHF_NOTE_NV_CUINFO"
        /*0018*/ 	.short	0x0002
        /*001a*/ 	.short	0x0064
        /*001c*/ 	.short	0x0082
	.zero		2


//--------------------- .nv.info                  --------------------------
	.section	.nv.info,"",@"SHT_CUDA_INFO"
	.align	4


	//----- nvinfo : EIATTR_REGCOUNT
	.align		4
        /*0000*/ 	.byte	0x04, 0x2f
        /*0002*/ 	.short	(.L_1 - .L_0)
	.align		4
.L_0:
        /*0004*/ 	.word	index@(_Z6kernelPfS_S_ii)
        /*0008*/ 	.word	0x00000020


	//----- nvinfo : EIATTR_FRAME_SIZE
	.align		4
.L_1:
        /*000c*/ 	.byte	0x04, 0x11
        /*000e*/ 	.short	(.L_3 - .L_2)
	.align		4
.L_2:
        /*0010*/ 	.word	index@(_Z6kernelPfS_S_ii)
        /*0014*/ 	.word	0x00000000


	//----- nvinfo : EIATTR_MIN_STACK_SIZE
	.align		4
.L_3:
        /*0018*/ 	.byte	0x04, 0x12
        /*001a*/ 	.short	(.L_5 - .L_4)
	.align		4
.L_4:
        /*001c*/ 	.word	index@(_Z6kernelPfS_S_ii)
        /*0020*/ 	.word	0x00000000
.L_5:


//--------------------- .nv.compat                --------------------------
	.section	.nv.compat,"",@"SHT_CUDA_COMPAT_INFO"
	.align	4
        /*0000*/ 	.byte	0x02, 0x09, 0x00, 0x00, 0x02, 0x02, 0x01, 0x00, 0x02, 0x05, 0x05, 0x00, 0x03, 0x07, 0x01, 0x01
        /*0010*/ 	.byte	0x02, 0x03, 0x00, 0x00, 0x02, 0x06, 0x01, 0x00, 0x04, 0x0b, 0x08, 0x00, 0x09, 0x00, 0x00, 0x00
        /*0020*/ 	.byte	0x00, 0x00, 0x00, 0x00


//--------------------- .nv.info._Z6kernelPfS_S_ii --------------------------
	.section	.nv.info._Z6kernelPfS_S_ii,"",@"SHT_CUDA_INFO"
	.sectionflags	@""
	.align	4


	//----- nvinfo : EIATTR_CUDA_API_VERSION
	.align		4
        /*0000*/ 	.byte	0x04, 0x37
        /*0002*/ 	.short	(.L_7 - .L_6)
.L_6:
        /*0004*/ 	.word	0x00000082


	//----- nvinfo : EIATTR_KPARAM_INFO
	.align		4
.L_7:
        /*0008*/ 	.byte	0x04, 0x17
        /*000a*/ 	.short	(.L_9 - .L_8)
.L_8:
        /*000c*/ 	.word	0x00000000
        /*0010*/ 	.short	0x0004
        /*0012*/ 	.short	0x001c
        /*0014*/ 	.byte	0x00, 0xf0, 0x11, 0x00


	//----- nvinfo : EIATTR_KPARAM_INFO
	.align		4
.L_9:
        /*0018*/ 	.byte	0x04, 0x17
        /*001a*/ 	.short	(.L_11 - .L_10)
.L_10:
        /*001c*/ 	.word	0x00000000
        /*0020*/ 	.short	0x0003
        /*0022*/ 	.short	0x0018
        /*0024*/ 	.byte	0x00, 0xf0, 0x11, 0x00


	//----- nvinfo : EIATTR_KPARAM_INFO
	.align		4
.L_11:
        /*0028*/ 	.byte	0x04, 0x17
        /*002a*/ 	.short	(.L_13 - .L_12)
.L_12:
        /*002c*/ 	.word	0x00000000
        /*0030*/ 	.short	0x0002
        /*0032*/ 	.short	0x0010
        /*0034*/ 	.byte	0x00, 0xf5, 0x21, 0x00


	//----- nvinfo : EIATTR_KPARAM_INFO
	.align		4
.L_13:
        /*0038*/ 	.byte	0x04, 0x17
        /*003a*/ 	.short	(.L_15 - .L_14)
.L_14:
        /*003c*/ 	.word	0x00000000
        /*0040*/ 	.short	0x0001
        /*0042*/ 	.short	0x0008
        /*0044*/ 	.byte	0x00, 0xf5, 0x21, 0x00


	//----- nvinfo : EIATTR_KPARAM_INFO
	.align		4
.L_15:
        /*0048*/ 	.byte	0x04, 0x17
        /*004a*/ 	.short	(.L_17 - .L_16)
.L_16:
        /*004c*/ 	.word	0x00000000
        /*0050*/ 	.short	0x0000
        /*0052*/ 	.short	0x0000
        /*0054*/ 	.byte	0x00, 0xf5, 0x21, 0x00


	//----- nvinfo : EIATTR_SPARSE_MMA_MASK
	.align		4
.L_17:
        /*0058*/ 	.byte	0x03, 0x50
        /*005a*/ 	.short	0x0000


	//----- nvinfo : EIATTR_MAXREG_COUNT
	.align		4
        /*005c*/ 	.byte	0x03, 0x1b
        /*005e*/ 	.short	0x00ff


	//----- nvinfo : EIATTR_MERCURY_ISA_VERSION
	.align		4
        /*0060*/ 	.byte	0x03, 0x5f
        /*0062*/ 	.short	0x0101


	//----- nvinfo : EIATTR_VRC_CTA_INIT_COUNT
	.align		4
        /*0064*/ 	.byte	0x02, 0x4a
	.zero		1
	.zero		1


	//----- nvinfo : EIATTR_EXIT_INSTR_OFFSETS
	.align		4
        /*0068*/ 	.byte	0x04, 0x1c
        /*006a*/ 	.short	(.L_19 - .L_18)


	//   ....[0]....
.L_18:
        /*006c*/ 	.word	0x00000a00


	//----- nvinfo : EIATTR_CRS_STACK_SIZE
	.align		4
.L_19:
        /*0070*/ 	.byte	0x04, 0x1e
        /*0072*/ 	.short	(.L_21 - .L_20)
.L_20:
        /*0074*/ 	.word	0x00000000


	//----- nvinfo : EIATTR_CBANK_PARAM_SIZE
	.align		4
.L_21:
        /*0078*/ 	.byte	0x03, 0x19
        /*007a*/ 	.short	0x0020


	//----- nvinfo : EIATTR_PARAM_CBANK
	.align		4
        /*007c*/ 	.byte	0x04, 0x0a
        /*007e*/ 	.short	(.L_23 - .L_22)
	.align		4
.L_22:
        /*0080*/ 	.word	index@(.nv.constant0._Z6kernelPfS_S_ii)
        /*0084*/ 	.short	0x0380
        /*0086*/ 	.short	0x0020


	//----- nvinfo : EIATTR_SW_WAR
	.align		4
.L_23:
        /*0088*/ 	.byte	0x04, 0x36
        /*008a*/ 	.short	(.L_25 - .L_24)
.L_24:
        /*008c*/ 	.word	0x00000008
.L_25:


//--------------------- .nv.callgraph             --------------------------
	.section	.nv.callgraph,"",@"SHT_CUDA_CALLGRAPH"
	.align	4
	.sectionentsize	8
	.align		4
        /*0000*/ 	.word	0x00000000
	.align		4
        /*0004*/ 	.word	0xffffffff
	.align		4
        /*0008*/ 	.word	0x00000000
	.align		4
        /*000c*/ 	.word	0xfffffffe
	.align		4
        /*0010*/ 	.word	0x00000000
	.align		4
        /*0014*/ 	.word	0xfffffffd
	.align		4
        /*0018*/ 	.word	0x00000000
	.align		4
        /*001c*/ 	.word	0xfffffffc


//--------------------- .text._Z6kernelPfS_S_ii   --------------------------
	.section	.text._Z6kernelPfS_S_ii,"ax",@progbits
	.align	128
        .global         _Z6kernelPfS_S_ii
        .type           _Z6kernelPfS_S_ii,@function
        .size           _Z6kernelPfS_S_ii,(.L_x_7 - _Z6kernelPfS_S_ii)
        .other          _Z6kernelPfS_S_ii,@"STO_CUDA_ENTRY STV_DEFAULT"
_Z6kernelPfS_S_ii:
.text._Z6kernelPfS_S_ii:
[----:B------:R-:W-:Y:S01]  /*0000*/  LDC R1, c[0x0][0x37c] ;  /* 0x0000df00ff017b82 */ /* 0x000fe20000000800 */
[----:B------:R-:W0:Y:S01]  /*0010*/  S2R R3, SR_TID.X ;  /* 0x0000000000037919 */ /* 0x000e220000002100 */
[----:B------:R-:W1:Y:S06]  /*0020*/  LDCU.64 UR4, c[0x0][0x398] ;  /* 0x00007300ff0477ac */ /* 0x000e6c0008000a00 */
[----:B------:R-:W0:Y:S01]  /*0030*/  S2UR UR6, SR_CTAID.X ;  /* 0x00000000000679c3 */ /* 0x000e220000002500 */
[----:B------:R-:W-:Y:S01]  /*0040*/  HFMA2 R0, -RZ, RZ, 0, 0 ;  /* 0x00000000ff007431 */ /* 0x000fe200000001ff */
[----:B------:R-:W2:Y:S06]  /*0050*/  LDCU.64 UR8, c[0x0][0x358] ;  /* 0x00006b00ff0877ac */ /* 0x000eac0008000a00 */
[----:B------:R-:W0:Y:S01]  /*0060*/  LDC R2, c[0x0][0x360] ;  /* 0x0000d800ff027b82 */ /* 0x000e220000000800 */
[----:B-1----:R-:W-:-:S02]  /*0070*/  UISETP.GE.AND UP0, UPT, UR5, 0x1, UPT ;  /* 0x000000010500788c */ /* 0x002fc4000bf06270 */
[----:B------:R-:W-:Y:S01]  /*0080*/  ULEA.HI UR4, UR4, UR4, URZ, 0x1 ;  /* 0x0000000404047291 */ /* 0x000fe2000f8f08ff */
[----:B0-----:R-:W-:-:S06]  /*0090*/  IMAD R2, R2, UR6, R3 ;  /* 0x0000000602027c24 */ /* 0x001fcc000f8e0203 */
[----:B--2---:R-:W-:Y:S05]  /*00a0*/  BRA.U !UP0, `(.L_x_0) ;  /* 0x0000000908487547 */ /* 0x004fea000b800000 */
[----:B------:R-:W-:Y:S01]  /*00b0*/  UISETP.GE.U32.AND UP0, UPT, UR5, 0x8, UPT ;  /* 0x000000080500788c */ /* 0x000fe2000bf06070 */
[----:B------:R-:W-:Y:S01]  /*00c0*/  MOV R0, RZ ;  /* 0x000000ff00007202 */ /* 0x000fe20000000f00 */
[----:B------:R-:W-:Y:S01]  /*00d0*/  USHF.R.S32.HI UR4, URZ, 0x1, UR4 ;  /* 0x00000001ff047899 */ /* 0x000fe20008011404 */
[----:B------:R-:W-:Y:S01]  /*00e0*/  MOV R3, RZ ;  /* 0x000000ff00037202 */ /* 0x000fe20000000f00 */
[----:B------:R-:W-:-:S04]  /*00f0*/  ULOP3.LUT UR6, UR5, 0x7, URZ, 0xc0, !UPT ;  /* 0x0000000705067892 */ /* 0x000fc8000f8ec0ff */
[----:B------:R-:W-:Y:S01]  /*0100*/  IADD3 R4, PT, PT, R2, -UR4, RZ ;  /* 0x8000000402047c10 */ /* 0x000fe2000fffe0ff */
[----:B------:R-:W-:Y:S01]  /*0110*/  UISETP.NE.AND UP1, UPT, UR6, URZ, UPT ;  /* 0x000000ff0600728c */ /* 0x000fe2000bf25270 */
[----:B------:R-:W-:Y:S10]  /*0120*/  BRA.U !UP0, `(.L_x_1) ;  /* 0x00000005080c7547 */ /* 0x000ff4000b800000 */
[----:B------:R-:W-:Y:S01]  /*0130*/  ULOP3.LUT UR5, UR5, 0x7ffffff8, URZ, 0xc0, !UPT ;  /* 0x7ffffff805057892 */ /* 0x000fe2000f8ec0ff */
[----:B------:R-:W-:Y:S01]  /*0140*/  HFMA2 R5, -RZ, RZ, 0, 0 ;  /* 0x00000000ff057431 */ /* 0x000fe200000001ff */
[----:B------:R-:W-:Y:S01]  /*0150*/  MOV R0, RZ ;  /* 0x000000ff00007202 */ /* 0x000fe20000000f00 */
[----:B------:R-:W0:Y:S03]  /*0160*/  LDCU UR4, c[0x0][0x39c] ;  /* 0x00007380ff0477ac */ /* 0x000e260008000800 */
[----:B------:R-:W-:-:S07]  /*0170*/  MOV R3, UR5 ;  /* 0x0000000500037c02 */ /* 0x000fce0008000f00 */
.L_x_2:
[----:B------:R-:W-:Y:S01]  /*0180*/  IADD3 R29, PT, PT, R4, R5, RZ ;  /* 0x00000005041d7210 */ /* 0x000fe20007ffe0ff */
[----:B0-----:R-:W-:Y:S01]  /*0190*/  UMOV UR5, UR4 ;  /* 0x0000000400057c82 */ /* 0x001fe20008000000 */
[----:B------:R-:W0:Y:S02]  /*01a0*/  LDC.64 R14, c[0x0][0x388] ;  /* 0x0000e200ff0e7b82 */ /* 0x000e240000000a00 */
[----:B------:R-:W-:-:S13]  /*01b0*/  ISETP.GE.U32.AND P6, PT, R29, UR5, PT ;  /* 0x000000051d007c0c */ /* 0x000fda000bfc6070 */
[----:B------:R-:W1:Y:S01]  /*01c0*/  @!P6 LDC.64 R8, c[0x0][0x380] ;  /* 0x0000e000ff08eb82 */ /* 0x000e620000000a00 */
[----:B0-----:R-:W-:-:S05]  /*01d0*/  IMAD.WIDE.U32 R14, R5, 0x4, R14 ;  /* 0x00000004050e7825 */ /* 0x001fca00078e000e */
[----:B------:R-:W2:Y:S01]  /*01e0*/  @!P6 LDG.E R16, desc[UR8][R14.64] ;  /* 0x000000080e10e981 */ /* 0x000ea2000c1e1900 */
[----:B-1----:R-:W-:-:S06]  /*01f0*/  @!P6 IMAD.WIDE.U32 R8, R29, 0x4, R8 ;  /* 0x000000041d08e825 */ /* 0x002fcc00078e0008 */
[----:B------:R-:W2:Y:S01]  /*0200*/  @!P6 LDG.E R9, desc[UR8][R8.64] ;  /* 0x000000080809e981 */ /* 0x000ea2000c1e1900 */
[----:B------:R-:W-:-:S04]  /*0210*/  IADD3 R19, PT, PT, R29, 0x1, RZ ;  /* 0x000000011d137810 */ /* 0x000fc80007ffe0ff */
[----:B------:R-:W-:Y:S02]  /*0220*/  ISETP.GE.U32.AND P0, PT, R19, UR5, PT ;  /* 0x0000000513007c0c */ /* 0x000fe4000bf06070 */
[C---:B------:R-:W-:Y:S02]  /*0230*/  IADD3 R24, PT, PT, R29.reuse, 0x2, RZ ;  /* 0x000000021d187810 */ /* 0x040fe40007ffe0ff */
[C---:B------:R-:W-:Y:S02]  /*0240*/  IADD3 R6, PT, PT, R29.reuse, 0x3, RZ ;  /* 0x000000031d067810 */ /* 0x040fe40007ffe0ff */
[----:B------:R-:W-:Y:S02]  /*0250*/  ISETP.GE.U32.AND P1, PT, R24, UR5, PT ;  /* 0x0000000518007c0c */ /* 0x000fe4000bf26070 */
[----:B------:R-:W-:Y:S01]  /*0260*/  ISETP.GE.U32.AND P2, PT, R6, UR5, PT ;  /* 0x0000000506007c0c */ /* 0x000fe2000bf46070 */
[----:B------:R-:W-:-:S04]  /*0270*/  VIADD R7, R29, 0x4 ;  /* 0x000000041d077836 */ /* 0x000fc80000000000 */
[----:B------:R-:W0:Y:S01]  /*0280*/  @!P0 LDC.64 R22, c[0x0][0x380] ;  /* 0x0000e000ff168b82 */ /* 0x000e220000000a00 */
[----:B------:R-:W-:Y:S02]  /*0290*/  IADD3 R25, PT, PT, R29, 0x5, RZ ;  /* 0x000000051d197810 */ /* 0x000fe40007ffe0ff */
[----:B------:R-:W-:Y:S02]  /*02a0*/  ISETP.GE.U32.AND P3, PT, R7, UR5, PT ;  /* 0x0000000507007c0c */ /* 0x000fe4000bf66070 */
[----:B------:R-:W-:Y:S02]  /*02b0*/  IADD3 R27, PT, PT, R29, 0x6, RZ ;  /* 0x000000061d1b7810 */ /* 0x000fe40007ffe0ff */
[----:B------:R-:W-:Y:S01]  /*02c0*/  ISETP.GE.U32.AND P4, PT, R25, UR5, PT ;  /* 0x0000000519007c0c */ /* 0x000fe2000bf86070 */
[----:B------:R-:W1:Y:S01]  /*02d0*/  @!P1 LDC.64 R12, c[0x0][0x380] ;  /* 0x0000e000ff0c9b82 */ /* 0x000e620000000a00 */
[----:B------:R-:W-:Y:S02]  /*02e0*/  ISETP.GE.U32.AND P5, PT, R27, UR5, PT ;  /* 0x000000051b007c0c */ /* 0x000fe4000bfa6070 */
[----:B------:R-:W-:-:S05]  /*02f0*/  IADD3 R29, PT, PT, R29, 0x7, RZ ;  /* 0x000000071d1d7810 */ /* 0x000fca0007ffe0ff */
[----:B------:R-:W3:Y:S01]  /*0300*/  @!P2 LDC.64 R10, c[0x0][0x380] ;  /* 0x0000e000ff0aab82 */ /* 0x000ee20000000a00 */
[----:B0-----:R-:W-:-:S07]  /*0310*/  @!P0 IMAD.WIDE.U32 R22, R19, 0x4, R22 ;  /* 0x0000000413168825 */ /* 0x001fce00078e0016 */
[----:B------:R-:W0:Y:S01]  /*0320*/  @!P5 LDC.64 R18, c[0x0][0x380] ;  /* 0x0000e000ff12db82 */ /* 0x000e220000000a00 */
[----:B------:R-:W4:Y:S01]  /*0330*/  @!P0 LDG.E R23, desc[UR8][R22.64] ;  /* 0x0000000816178981 */ /* 0x000f22000c1e1900 */
[----:B-1----:R-:W-:-:S03]  /*0340*/  @!P1 IMAD.WIDE.U32 R12, R24, 0x4, R12 ;  /* 0x00000004180c9825 */ /* 0x002fc600078e000c */
[----:B------:R-:W5:Y:S04]  /*0350*/  @!P1 LDG.E R24, desc[UR8][R14.64+0x8] ;  /* 0x000008080e189981 */ /* 0x000f68000c1e1900 */
[----:B------:R-:W5:Y:S01]  /*0360*/  @!P1 LDG.E R13, desc[UR8][R12.64] ;  /* 0x000000080c0d9981 */ /* 0x000f62000c1e1900 */
[----:B---3--:R-:W-:-:S03]  /*0370*/  @!P2 IMAD.WIDE.U32 R10, R6, 0x4, R10 ;  /* 0x00000004060aa825 */ /* 0x008fc600078e000a */
[----:B------:R-:W4:Y:S04]  /*0380*/  @!P0 LDG.E R6, desc[UR8][R14.64+0x4] ;  /* 0x000004080e068981 */ /* 0x000f28000c1e1900 */
[----:B------:R-:W3:Y:S04]  /*0390*/  @!P2 LDG.E R11, desc[UR8][R10.64] ;  /* 0x000000080a0ba981 */ /* 0x000ee8000c1e1900 */
[----:B------:R-:W3:Y:S01]  /*03a0*/  @!P3 LDG.E R22, desc[UR8][R14.64+0x10] ;  /* 0x000010080e16b981 */ /* 0x000ee2000c1e1900 */
[----:B0-----:R-:W-:-:S03]  /*03b0*/  @!P5 IMAD.WIDE.U32 R18, R27, 0x4, R18 ;  /* 0x000000041b12d825 */ /* 0x001fc600078e0012 */
[----:B------:R-:W3:Y:S04]  /*03c0*/  @!P5 LDG.E R12, desc[UR8][R14.64+0x18] ;  /* 0x000018080e0cd981 */ /* 0x000ee8000c1e1900 */
[----:B------:R-:W3:Y:S01]  /*03d0*/  @!P5 LDG.E R19, desc[UR8][R18.64] ;  /* 0x000000081213d981 */ /* 0x000ee2000c1e1900 */
[----:B--2---:R-:W-:Y:S01]  /*03e0*/  @!P6 FFMA R0, R9, R16, R0 ;  /* 0x000000100900e223 */ /* 0x004fe20000000000 */
[----:B------:R-:W-:Y:S01]  /*03f0*/  ISETP.GE.U32.AND P6, PT, R29, UR5, PT ;  /* 0x000000051d007c0c */ /* 0x000fe2000bfc6070 */
[----:B------:R-:W0:Y:S08]  /*0400*/  @!P3 LDC.64 R8, c[0x0][0x380] ;  /* 0x0000e000ff08bb82 */ /* 0x000e300000000a00 */
[----:B------:R-:W1:Y:S04]  /*0410*/  @!P4 LDC.64 R16, c[0x0][0x380] ;  /* 0x0000e000ff10cb82 */ /* 0x000e680000000a00 */
[----:B------:R-:W2:Y:S04]  /*0420*/  @!P6 LDG.E R10, desc[UR8][R14.64+0x1c] ;  /* 0x00001c080e0ae981 */ /* 0x000ea8000c1e1900 */
[----:B------:R-:W1:Y:S01]  /*0430*/  @!P6 LDC.64 R20, c[0x0][0x380] ;  /* 0x0000e000ff14eb82 */ /* 0x000e620000000a00 */
[----:B0-----:R-:W-:-:S02]  /*0440*/  @!P3 IMAD.WIDE.U32 R8, R7, 0x4, R8 ;  /* 0x000000040708b825 */ /* 0x001fc400078e0008 */
[----:B------:R-:W3:Y:S04]  /*0450*/  @!P2 LDG.E R7, desc[UR8][R14.64+0xc] ;  /* 0x00000c080e07a981 */ /* 0x000ee8000c1e1900 */
[----:B------:R-:W2:Y:S01]  /*0460*/  @!P3 LDG.E R9, desc[UR8][R8.64] ;  /* 0x000000080809b981 */ /* 0x000ea2000c1e1900 */
[----:B-1----:R-:W-:-:S03]  /*0470*/  @!P4 IMAD.WIDE.U32 R16, R25, 0x4, R16 ;  /* 0x000000041910c825 */ /* 0x002fc600078e0010 */
[----:B------:R-:W2:Y:S04]  /*0480*/  @!P4 LDG.E R25, desc[UR8][R14.64+0x14] ;  /* 0x000014080e19c981 */ /* 0x000ea8000c1e1900 */
[----:B------:R-:W2:Y:S01]  /*0490*/  @!P4 LDG.E R17, desc[UR8][R16.64] ;  /* 0x000000081011c981 */ /* 0x000ea2000c1e1900 */
[----:B------:R-:W-:-:S06]  /*04a0*/  @!P6 IMAD.WIDE.U32 R20, R29, 0x4, R20 ;  /* 0x000000041d14e825 */ /* 0x000fcc00078e0014 */
[----:B------:R-:W2:Y:S01]  /*04b0*/  @!P6 LDG.E R21, desc[UR8][R20.64] ;  /* 0x000000081415e981 */ /* 0x000ea2000c1e1900 */
[----:B------:R-:W-:Y:S01]  /*04c0*/  IADD3 R5, PT, PT, R5, 0x8, RZ ;  /* 0x0000000805057810 */ /* 0x000fe20007ffe0ff */
[----:B----4-:R-:W-:-:S04]  /*04d0*/  @!P0 FFMA R0, R23, R6, R0 ;  /* 0x0000000617008223 */ /* 0x010fc80000000000 */
[----:B-----5:R-:W-:Y:S01]  /*04e0*/  @!P1 FFMA R0, R13, R24, R0 ;  /* 0x000000180d009223 */ /* 0x020fe20000000000 */
[----:B------:R-:W-:-:S03]  /*04f0*/  ISETP.NE.AND P0, PT, R5, R3, PT ;  /* 0x000000030500720c */ /* 0x000fc60003f05270 */
[----:B---3--:R-:W-:-:S04]  /*0500*/  @!P2 FFMA R0, R11, R7, R0 ;  /* 0x000000070b00a223 */ /* 0x008fc80000000000 */
[----:B--2---:R-:W-:-:S04]  /*0510*/  @!P3 FFMA R0, R9, R22, R0 ;  /* 0x000000160900b223 */ /* 0x004fc80000000000 */
[----:B------:R-:W-:-:S04]  /*0520*/  @!P4 FFMA R0, R17, R25, R0 ;  /* 0x000000191100c223 */ /* 0x000fc80000000000 */
[----:B------:R-:W-:-:S04]  /*0530*/  @!P5 FFMA R0, R19, R12, R0 ;  /* 0x0000000c1300d223 */ /* 0x000fc80000000000 */
[----:B------:R-:W-:Y:S01]  /*0540*/  @!P6 FFMA R0, R21, R10, R0 ;  /* 0x0000000a1500e223 */ /* 0x000fe20000000000 */
[----:B------:R-:W-:Y:S06]  /*0550*/  @P0 BRA `(.L_x_2) ;  /* 0xfffffffc00080947 */ /* 0x000fec000383ffff */
.L_x_1:
[----:B------:R-:W-:Y:S05]  /*0560*/  BRA.U !UP1, `(.L_x_0) ;  /* 0x0000000509187547 */ /* 0x000fea000b800000 */
[----:B------:R-:W-:Y:S02]  /*0570*/  UISETP.GE.U32.AND UP0, UPT, UR6, 0x4, UPT ;  /* 0x000000040600788c */ /* 0x000fe4000bf06070 */
[----:B------:R-:W-:-:S04]  /*0580*/  ULOP3.LUT UR4, UR5, 0x3, URZ, 0xc0, !UPT ;  /* 0x0000000305047892 */ /* 0x000fc8000f8ec0ff */
[----:B------:R-:W-:-:S03]  /*0590*/  UISETP.NE.AND UP1, UPT, UR4, URZ, UPT ;  /* 0x000000ff0400728c */ /* 0x000fc6000bf25270 */
[----:B------:R-:W-:Y:S08]  /*05a0*/  BRA.U !UP0, `(.L_x_3) ;  /* 0x00000001087c7547 */ /* 0x000ff0000b800000 */
[----:B------:R-:W-:Y:S01]  /*05b0*/  IADD3 R17, PT, PT, R4, R3, RZ ;  /* 0x0000000304117210 */ /* 0x000fe20007ffe0ff */
[----:B------:R-:W0:Y:S03]  /*05c0*/  LDC.64 R8, c[0x0][0x388] ;  /* 0x0000e200ff087b82 */ /* 0x000e260000000a00 */
[C---:B------:R-:W-:Y:S01]  /*05d0*/  ISETP.GE.U32.AND P0, PT, R17.reuse, UR5, PT ;  /* 0x0000000511007c0c */ /* 0x040fe2000bf06070 */
[C---:B------:R-:W-:Y:S01]  /*05e0*/  VIADD R21, R17.reuse, 0x2 ;  /* 0x0000000211157836 */ /* 0x040fe20000000000 */
[C---:B------:R-:W-:Y:S02]  /*05f0*/  IADD3 R19, PT, PT, R17.reuse, 0x1, RZ ;  /* 0x0000000111137810 */ /* 0x040fe40007ffe0ff */
[----:B------:R-:W-:Y:S02]  /*0600*/  IADD3 R5, PT, PT, R17, 0x3, RZ ;  /* 0x0000000311057810 */ /* 0x000fe40007ffe0ff */
[----:B------:R-:W-:-:S02]  /*0610*/  ISETP.GE.U32.AND P1, PT, R19, UR5, PT ;  /* 0x0000000513007c0c */ /* 0x000fc4000bf26070 */
[----:B------:R-:W-:Y:S02]  /*0620*/  ISETP.GE.U32.AND P2, PT, R21, UR5, PT ;  /* 0x0000000515007c0c */ /* 0x000fe4000bf46070 */
[----:B------:R-:W-:-:S03]  /*0630*/  ISETP.GE.U32.AND P3, PT, R5, UR5, PT ;  /* 0x0000000505007c0c */ /* 0x000fc6000bf66070 */
[----:B------:R-:W1:Y:S08]  /*0640*/  @!P0 LDC.64 R14, c[0x0][0x380] ;  /* 0x0000e000ff0e8b82 */ /* 0x000e700000000a00 */
[----:B------:R-:W2:Y:S01]  /*0650*/  @!P1 LDC.64 R12, c[0x0][0x380] ;  /* 0x0000e000ff0c9b82 */ /* 0x000ea20000000a00 */
[----:B0-----:R-:W-:-:S05]  /*0660*/  IMAD.WIDE.U32 R8, R3, 0x4, R8 ;  /* 0x0000000403087825 */ /* 0x001fca00078e0008 */
[----:B------:R-:W3:Y:S02]  /*0670*/  @!P0 LDG.E R16, desc[UR8][R8.64] ;  /* 0x0000000808108981 */ /* 0x000ee4000c1e1900 */
[----:B------:R-:W0:Y:S02]  /*0680*/  @!P2 LDC.64 R10, c[0x0][0x380] ;  /* 0x0000e000ff0aab82 */ /* 0x000e240000000a00 */
[----:B------:R-:W4:Y:S06]  /*0690*/  @!P3 LDG.E R18, desc[UR8][R8.64+0xc] ;  /* 0x00000c080812b981 */ /* 0x000f2c000c1e1900 */
[----:B------:R-:W5:Y:S01]  /*06a0*/  @!P3 LDC.64 R6, c[0x0][0x380] ;  /* 0x0000e000ff06bb82 */ /* 0x000f620000000a00 */
[----:B-1----:R-:W-:-:S02]  /*06b0*/  @!P0 IMAD.WIDE.U32 R14, R17, 0x4, R14 ;  /* 0x00000004110e8825 */ /* 0x002fc400078e000e */
[----:B------:R-:W4:Y:S04]  /*06c0*/  @!P1 LDG.E R17, desc[UR8][R8.64+0x4] ;  /* 0x0000040808119981 */ /* 0x000f28000c1e1900 */
[----:B------:R-:W3:Y:S01]  /*06d0*/  @!P0 LDG.E R15, desc[UR8][R14.64] ;  /* 0x000000080e0f8981 */ /* 0x000ee2000c1e1900 */
[----:B--2---:R-:W-:-:S06]  /*06e0*/  @!P1 IMAD.WIDE.U32 R12, R19, 0x4, R12 ;  /* 0x00000004130c9825 */ /* 0x004fcc00078e000c */
[----:B------:R-:W4:Y:S01]  /*06f0*/  @!P1 LDG.E R13, desc[UR8][R12.64] ;  /* 0x000000080c0d9981 */ /* 0x000f22000c1e1900 */
[----:B0-----:R-:W-:-:S06]  /*0700*/  @!P2 IMAD.WIDE.U32 R10, R21, 0x4, R10 ;  /* 0x00000004150aa825 */ /* 0x001fcc00078e000a */
[----:B------:R-:W2:Y:S01]  /*0710*/  @!P2 LDG.E R11, desc[UR8][R10.64] ;  /* 0x000000080a0ba981 */ /* 0x000ea2000c1e1900 */
[----:B-----5:R-:W-:-:S03]  /*0720*/  @!P3 IMAD.WIDE.U32 R6, R5, 0x4, R6 ;  /* 0x000000040506b825 */ /* 0x020fc600078e0006 */
[----:B------:R-:W2:Y:S04]  /*0730*/  @!P2 LDG.E R5, desc[UR8][R8.64+0x8] ;  /* 0x000008080805a981 */ /* 0x000ea8000c1e1900 */
[----:B------:R-:W5:Y:S01]  /*0740*/  @!P3 LDG.E R7, desc[UR8][R6.64] ;  /* 0x000000080607b981 */ /* 0x000f62000c1e1900 */
[----:B------:R-:W-:Y:S01]  /*0750*/  IADD3 R3, PT, PT, R3, 0x4, RZ ;  /* 0x0000000403037810 */ /* 0x000fe20007ffe0ff */
[----:B---3--:R-:W-:-:S04]  /*0760*/  @!P0 FFMA R0, R15, R16, R0 ;  /* 0x000000100f008223 */ /* 0x008fc80000000000 */
[----:B----4-:R-:W-:-:S04]  /*0770*/  @!P1 FFMA R0, R13, R17, R0 ;  /* 0x000000110d009223 */ /* 0x010fc80000000000 */
[----:B--2---:R-:W-:-:S04]  /*0780*/  @!P2 FFMA R0, R11, R5, R0 ;  /* 0x000000050b00a223 */ /* 0x004fc80000000000 */
[----:B-----5:R-:W-:-:S07]  /*0790*/  @!P3 FFMA R0, R7, R18, R0 ;  /* 0x000000120700b223 */ /* 0x020fce0000000000 */
.L_x_3:
[----:B------:R-:W-:Y:S05]  /*07a0*/  BRA.U !UP1, `(.L_x_0) ;  /* 0x0000000109887547 */ /* 0x000fea000b800000 */
[----:B------:R-:W-:Y:S02]  /*07b0*/  UISETP.NE.AND UP0, UPT, UR4, 0x1, UPT ;  /* 0x000000010400788c */ /* 0x000fe4000bf05270 */
[----:B------:R-:W-:-:S04]  /*07c0*/  ULOP3.LUT UR6, UR5, 0x1, URZ, 0xc0, !UPT ;  /* 0x0000000105067892 */ /* 0x000fc8000f8ec0ff */
[----:B------:R-:W-:-:S03]  /*07d0*/  UISETP.NE.U32.AND UP1, UPT, UR6, 0x1, UPT ;  /* 0x000000010600788c */ /* 0x000fc6000bf25070 */
[----:B------:R-:W-:Y:S08]  /*07e0*/  BRA.U !UP0, `(.L_x_4) ;  /* 0x0000000108447547 */ /* 0x000ff0000b800000 */
[----:B------:R-:W-:Y:S01]  /*07f0*/  IADD3 R5, PT, PT, R4, R3, RZ ;  /* 0x0000000304057210 */ /* 0x000fe20007ffe0ff */
[----:B------:R-:W0:Y:S03]  /*0800*/  LDC.64 R6, c[0x0][0x388] ;  /* 0x0000e200ff067b82 */ /* 0x000e260000000a00 */
[C---:B------:R-:W-:Y:S02]  /*0810*/  ISETP.GE.U32.AND P0, PT, R5.reuse, UR5, PT ;  /* 0x0000000505007c0c */ /* 0x040fe4000bf06070 */
[----:B------:R-:W-:-:S04]  /*0820*/  IADD3 R15, PT, PT, R5, 0x1, RZ ;  /* 0x00000001050f7810 */ /* 0x000fc80007ffe0ff */
[----:B------:R-:W-:-:S07]  /*0830*/  ISETP.GE.U32.AND P1, PT, R15, UR5, PT ;  /* 0x000000050f007c0c */ /* 0x000fce000bf26070 */
[----:B------:R-:W1:Y:S08]  /*0840*/  @!P0 LDC.64 R8, c[0x0][0x380] ;  /* 0x0000e000ff088b82 */ /* 0x000e700000000a00 */
[----:B------:R-:W2:Y:S01]  /*0850*/  @!P1 LDC.64 R12, c[0x0][0x380] ;  /* 0x0000e000ff0c9b82 */ /* 0x000ea20000000a00 */
[----:B0-----:R-:W-:-:S04]  /*0860*/  IMAD.WIDE.U32 R10, R3, 0x4, R6 ;  /* 0x00000004030a7825 */ /* 0x001fc800078e0006 */
[----:B-1----:R-:W-:Y:S02]  /*0870*/  @!P0 IMAD.WIDE.U32 R6, R5, 0x4, R8 ;  /* 0x0000000405068825 */ /* 0x002fe400078e0008 */
[----:B------:R-:W3:Y:S04]  /*0880*/  @!P0 LDG.E R5, desc[UR8][R10.64] ;  /* 0x000000080a058981 */ /* 0x000ee8000c1e1900 */
[----:B------:R-:W3:Y:S01]  /*0890*/  @!P0 LDG.E R7, desc[UR8][R6.64] ;  /* 0x0000000806078981 */ /* 0x000ee2000c1e1900 */
[----:B--2---:R-:W-:-:S03]  /*08a0*/  @!P1 IMAD.WIDE.U32 R8, R15, 0x4, R12 ;  /* 0x000000040f089825 */ /* 0x004fc600078e000c */
[----:B------:R-:W2:Y:S04]  /*08b0*/  @!P1 LDG.E R12, desc[UR8][R10.64+0x4] ;  /* 0x000004080a0c9981 */ /* 0x000ea8000c1e1900 */
[----:B------:R-:W2:Y:S01]  /*08c0*/  @!P1 LDG.E R9, desc[UR8][R8.64] ;  /* 0x0000000808099981 */ /* 0x000ea2000c1e1900 */
[----:B------:R-:W-:Y:S01]  /*08d0*/  IADD3 R3, PT, PT, R3, 0x2, RZ ;  /* 0x0000000203037810 */ /* 0x000fe20007ffe0ff */
[----:B---3--:R-:W-:-:S04]  /*08e0*/  @!P0 FFMA R0, R7, R5, R0 ;  /* 0x0000000507008223 */ /* 0x008fc80000000000 */
[----:B--2---:R-:W-:-:S07]  /*08f0*/  @!P1 FFMA R0, R9, R12, R0 ;  /* 0x0000000c09009223 */ /* 0x004fce0000000000 */
.L_x_4:
[----:B------:R-:W-:Y:S05]  /*0900*/  BRA.U UP1, `(.L_x_0) ;  /* 0x0000000101307547 */ /* 0x000fea000b800000 */
[----:B------:R-:W-:Y:S01]  /*0910*/  IADD3 R9, PT, PT, R4, R3, RZ ;  /* 0x0000000304097210 */ /* 0x000fe20007ffe0ff */
[----:B------:R-:W-:Y:S03]  /*0920*/  BSSY.RECONVERGENT B0, `(.L_x_0) ;  /* 0x000000a000007945 */ /* 0x000fe60003800200 */
[----:B------:R-:W-:-:S13]  /*0930*/  ISETP.GE.U32.AND P0, PT, R9, UR5, PT ;  /* 0x0000000509007c0c */ /* 0x000fda000bf06070 */
[----:B------:R-:W-:Y:S05]  /*0940*/  @P0 BRA `(.L_x_5) ;  /* 0x00000000001c0947 */ /* 0x000fea0003800000 */
[----:B------:R-:W0:Y:S08]  /*0950*/  LDC.64 R4, c[0x0][0x380] ;  /* 0x0000e000ff047b82 */ /* 0x000e300000000a00 */
[----:B------:R-:W1:Y:S01]  /*0960*/  LDC.64 R6, c[0x0][0x388] ;  /* 0x0000e200ff067b82 */ /* 0x000e620000000a00 */
[----:B0-----:R-:W-:-:S06]  /*0970*/  IMAD.WIDE.U32 R4, R9, 0x4, R4 ;  /* 0x0000000409047825 */ /* 0x001fcc00078e0004 */
[----:B------:R-:W2:Y:S01]  /*0980*/  LDG.E R5, desc[UR8][R4.64] ;  /* 0x0000000804057981 */ /* 0x000ea2000c1e1900 */
[----:B-1----:R-:W-:-:S06]  /*0990*/  IMAD.WIDE.U32 R6, R3, 0x4, R6 ;  /* 0x0000000403067825 */ /* 0x002fcc00078e0006 */
[----:B------:R-:W2:Y:S02]  /*09a0*/  LDG.E R6, desc[UR8][R6.64] ;  /* 0x0000000806067981 */ /* 0x000ea4000c1e1900 */
[----:B--2---:R-:W-:-:S07]  /*09b0*/  FFMA R0, R5, R6, R0 ;  /* 0x0000000605007223 */ /* 0x004fce0000000000 */
.L_x_5:
[----:B------:R-:W-:Y:S05]  /*09c0*/  BSYNC.RECONVERGENT B0 ;  /* 0x0000000000007941 */ /* 0x000fea0003800200 */
.L_x_0:
[----:B------:R-:W0:Y:S02]  /*09d0*/  LDC.64 R4, c[0x0][0x390] ;  /* 0x0000e400ff047b82 */ /* 0x000e240000000a00 */
[----:B0-----:R-:W-:-:S05]  /*09e0*/  IMAD.WIDE R2, R2, 0x4, R4 ;  /* 0x0000000402027825 */ /* 0x001fca00078e0204 */
[----:B------:R-:W-:Y:S01]  /*09f0*/  STG.E desc[UR8][R2.64], R0 ;  /* 0x0000000002007986 */ /* 0x000fe2000c101908 */
[----:B------:R-:W-:Y:S05]  /*0a00*/  EXIT ;  /* 0x000000000000794d */ /* 0x000fea0003800000 */
.L_x_6:
[----:B------:R-:W-:-:S00]  /*0a10*/  BRA `(.L_x_6) ;  /* 0xfffffffc00fc7947 */ /* 0x000fc0000383ffff */
[----:B------:R-:W-:-:S00]  /*0a20*/  NOP ;  /* 0x0000000000007918 */ /* 0x000fc00000000000 */
        /* <DEDUP_REMOVED lines=13> */
.L_x_7:


//--------------------- .nv.shared.reserved.0     --------------------------
	.section	.nv.shared.reserved.0,"aw",@nobits
	.weak		__nv_reservedSMEM_offset_0_alias
	.size		__nv_reservedSMEM_offset_0_alias, 0, 64
	.other		__nv_reservedSMEM_offset_0_alias,@"STO_CUDA_RESERVED_SHARED STV_DEFAULT"
__nv_reservedSMEM_offset_0_alias:
	.zero		0
	.zero		64


//--------------------- .nv.constant0._Z6kernelPfS_S_ii --------------------------
	.section	.nv.constant0._Z6kernelPfS_S_ii,"a",@progbits
	.sectionflags	@""
	.align	4
.nv.constant0._Z6kernelPfS_S_ii:
	.zero		928


//--------------------- SYMBOLS --------------------------

	.type		.nv.reservedSmem.offset0,@object
	.size		.nv.reservedSmem.offset0,0x4
